//
// Generated by NVIDIA NVVM Compiler
//
// Compiler Build ID: CL-36424714
// Cuda compilation tools, release 13.0, V13.0.88
// Based on NVVM 20.0.0
//

.version 9.0
.target sm_100
.address_size 64

	// .globl	_Z13staticReversePi
// _ZZ13staticReversePiE1s has been demoted
.extern .shared .align 16 .b8 s[];

.visible .entry _Z13staticReversePi(
	.param .u64 .ptr .align 1 _Z13staticReversePi_param_0
)
{
	.reg .b32 	%r<8>;
	.reg .b64 	%rd<5>;
	// demoted variable
	.shared .align 4 .b8 _ZZ13staticReversePiE1s[256];
	ld.param.u64 	%rd1, [_Z13staticReversePi_param_0];
	cvta.to.global.u64 	%rd2, %rd1;
	mov.u32 	%r1, %tid.x;
	mul.wide.u32 	%rd3, %r1, 4;
	add.s64 	%rd4, %rd2, %rd3;
	ld.global.u32 	%r2, [%rd4];
	shl.b32 	%r3, %r1, 2;
	mov.u32 	%r4, _ZZ13staticReversePiE1s;
	add.s32 	%r5, %r4, %r3;
	st.shared.u32 	[%r5], %r2;
	bar.sync 	0;
	sub.s32 	%r6, %r4, %r3;
	ld.shared.u32 	%r7, [%r6+252];
	st.global.u32 	[%rd4], %r7;
	ret;

}
	// .globl	_Z14dynamicReversePi
.visible .entry _Z14dynamicReversePi(
	.param .u64 .ptr .align 1 _Z14dynamicReversePi_param_0
)
{
	.reg .b32 	%r<8>;
	.reg .b64 	%rd<5>;

	ld.param.u64 	%rd1, [_Z14dynamicReversePi_param_0];
	cvta.to.global.u64 	%rd2, %rd1;
	mov.u32 	%r1, %tid.x;
	mul.wide.u32 	%rd3, %r1, 4;
	add.s64 	%rd4, %rd2, %rd3;
	ld.global.u32 	%r2, [%rd4];
	shl.b32 	%r3, %r1, 2;
	mov.u32 	%r4, s;
	add.s32 	%r5, %r4, %r3;
	st.shared.u32 	[%r5], %r2;
	bar.sync 	0;
	sub.s32 	%r6, %r4, %r3;
	ld.shared.u32 	%r7, [%r6+252];
	st.global.u32 	[%rd4], %r7;
	ret;

}


// ===== COMPILED SASS (sm_100) =====

	.target	sm_100

	.elftype	@"ET_EXEC"


//--------------------- .note.nv.tkinfo           --------------------------
	.section	.note.nv.tkinfo,"",@"SHT_NOTE"
	.sectionflags	@"SHF_NOTE_NV_TKINFO"
	.tkinfo
        /*0018*/ 	.word	0x00000002
        /*0030*/ 	.string	""
        /*0030*/ 	.string	"ptxas"
        /*0030*/ 	.string	"Cuda compilation tools, release 13.0, V13.0.88"
        /*0030*/ 	.string	"Build cuda_13.0.r13.0/compiler.36424714_0"
        /*0030*/ 	.string	"-arch sm_100 -m 64 "



//--------------------- .note.nv.cuinfo           --------------------------
	.section	.note.nv.cuinfo,"",@"SHT_NOTE"
	.sectionflags	@"SHF_NOTE_NV_CUINFO"
        /*0018*/ 	.short	0x0002
        /*001a*/ 	.short	0x0064
        /*001c*/ 	.short	0x0082
	.zero		2


//--------------------- .nv.info                  --------------------------
	.section	.nv.info,"",@"SHT_CUDA_INFO"
	.align	4


	//----- nvinfo : EIATTR_REGCOUNT
	.align		4
        /*0000*/ 	.byte	0x04, 0x2f
        /*0002*/ 	.short	(.L_1 - .L_0)
	.align		4
.L_0:
        /*0004*/ 	.word	index@(_Z13staticReversePi)
        /*0008*/ 	.word	0x0000000a


	//----- nvinfo : EIATTR_FRAME_SIZE
	.align		4
.L_1:
        /*000c*/ 	.byte	0x04, 0x11
        /*000e*/ 	.short	(.L_3 - .L_2)
	.align		4
.L_2:
        /*0010*/ 	.word	index@(_Z13staticReversePi)
        /*0014*/ 	.word	0x00000000


	//----- nvinfo : EIATTR_REGCOUNT
	.align		4
.L_3:
        /*0018*/ 	.byte	0x04, 0x2f
        /*001a*/ 	.short	(.L_5 - .L_4)
	.align		4
.L_4:
        /*001c*/ 	.word	index@(_Z14dynamicReversePi)
        /*0020*/ 	.word	0x0000000a


	//----- nvinfo : EIATTR_FRAME_SIZE
	.align		4
.L_5:
        /*0024*/ 	.byte	0x04, 0x11
        /*0026*/ 	.short	(.L_7 - .L_6)
	.align		4
.L_6:
        /*0028*/ 	.word	index@(_Z14dynamicReversePi)
        /*002c*/ 	.word	0x00000000


	//----- nvinfo : EIATTR_MIN_STACK_SIZE
	.align		4
.L_7:
        /*0030*/ 	.byte	0x04, 0x12
        /*0032*/ 	.short	(.L_9 - .L_8)
	.align		4
.L_8:
        /*0034*/ 	.word	index@(_Z14dynamicReversePi)
        /*0038*/ 	.word	0x00000000


	//----- nvinfo : EIATTR_MIN_STACK_SIZE
	.align		4
.L_9:
        /*003c*/ 	.byte	0x04, 0x12
        /*003e*/ 	.short	(.L_11 - .L_10)
	.align		4
.L_10:
        /*0040*/ 	.word	index@(_Z13staticReversePi)
        /*0044*/ 	.word	0x00000000
.L_11:


//--------------------- .nv.compat                --------------------------
	.section	.nv.compat,"",@"SHT_CUDA_COMPAT_INFO"
	.align	4
        /*0000*/ 	.byte	0x02, 0x09, 0x00, 0x00, 0x02, 0x02, 0x01, 0x00, 0x02, 0x05, 0x05, 0x00, 0x03, 0x07, 0x01, 0x01
        /*0010*/ 	.byte	0x02, 0x03, 0x00, 0x00, 0x02, 0x06, 0x01, 0x00, 0x04, 0x0b, 0x08, 0x00, 0x09, 0x00, 0x00, 0x00
        /*0020*/ 	.byte	0x00, 0x00, 0x00, 0x00


//--------------------- .nv.info._Z14dynamicReversePi --------------------------
	.section	.nv.info._Z14dynamicReversePi,"",@"SHT_CUDA_INFO"
	.sectionflags	@""
	.align	4


	//----- nvinfo : EIATTR_CUDA_API_VERSION
	.align		4
        /*0000*/ 	.byte	0x04, 0x37
        /*0002*/ 	.short	(.L_13 - .L_12)
.L_12:
        /*0004*/ 	.word	0x00000082


	//----- nvinfo : EIATTR_KPARAM_INFO
	.align		4
.L_13:
        /*0008*/ 	.byte	0x04, 0x17
        /*000a*/ 	.short	(.L_15 - .L_14)
.L_14:
        /*000c*/ 	.word	0x00000000
        /*0010*/ 	.short	0x0000
        /*0012*/ 	.short	0x0000
        /*0014*/ 	.byte	0x00, 0xf5, 0x21, 0x00


	//----- nvinfo : EIATTR_SPARSE_MMA_MASK
	.align		4
.L_15:
        /*0018*/ 	.byte	0x03, 0x50
        /*001a*/ 	.short	0x0000


	//----- nvinfo : EIATTR_MAXREG_COUNT
	.align		4
        /*001c*/ 	.byte	0x03, 0x1b
        /*001e*/ 	.short	0x00ff


	//----- nvinfo : EIATTR_NUM_BARRIERS
	.align		4
        /*0020*/ 	.byte	0x02, 0x4c
        /*0022*/ 	.byte	0x01
	.zero		1


	//----- nvinfo : EIATTR_MERCURY_ISA_VERSION
	.align		4
        /*0024*/ 	.byte	0x03, 0x5f
        /*0026*/ 	.short	0x0101


	//----- nvinfo : EIATTR_VRC_CTA_INIT_COUNT
	.align		4
        /*0028*/ 	.byte	0x02, 0x4a
	.zero		1
	.zero		1


	//----- nvinfo : EIATTR_EXIT_INSTR_OFFSETS
	.align		4
        /*002c*/ 	.byte	0x04, 0x1c
        /*002e*/ 	.short	(.L_17 - .L_16)


	//   ....[0]....
.L_16:
        /*0030*/ 	.word	0x000000f0


	//----- nvinfo : EIATTR_CBANK_PARAM_SIZE
	.align		4
.L_17:
        /*0034*/ 	.byte	0x03, 0x19
        /*0036*/ 	.short	0x0008


	//----- nvinfo : EIATTR_PARAM_CBANK
	.align		4
        /*0038*/ 	.byte	0x04, 0x0a
        /*003a*/ 	.short	(.L_19 - .L_18)
	.align		4
.L_18:
        /*003c*/ 	.word	index@(.nv.constant0._Z14dynamicReversePi)
        /*0040*/ 	.short	0x0380
        /*0042*/ 	.short	0x0008


	//----- nvinfo : EIATTR_SW_WAR
	.align		4
.L_19:
        /*0044*/ 	.byte	0x04, 0x36
        /*0046*/ 	.short	(.L_21 - .L_20)
.L_20:
        /*0048*/ 	.word	0x00000008
.L_21:


//--------------------- .nv.info._Z13staticReversePi --------------------------
	.section	.nv.info._Z13staticReversePi,"",@"SHT_CUDA_INFO"
	.sectionflags	@""
	.align	4


	//----- nvinfo : EIATTR_CUDA_API_VERSION
	.align		4
        /*0000*/ 	.byte	0x04, 0x37
        /*0002*/ 	.short	(.L_23 - .L_22)
.L_22:
        /*0004*/ 	.word	0x00000082


	//----- nvinfo : EIATTR_KPARAM_INFO
	.align		4
.L_23:
        /*0008*/ 	.byte	0x04, 0x17
        /*000a*/ 	.short	(.L_25 - .L_24)
.L_24:
        /*000c*/ 	.word	0x00000000
        /*0010*/ 	.short	0x0000
        /*0012*/ 	.short	0x0000
        /*0014*/ 	.byte	0x00, 0xf5, 0x21, 0x00


	//----- nvinfo : EIATTR_SPARSE_MMA_MASK
	.align		4
.L_25:
        /*0018*/ 	.byte	0x03, 0x50
        /*001a*/ 	.short	0x0000


	//----- nvinfo : EIATTR_MAXREG_COUNT
	.align		4
        /*001c*/ 	.byte	0x03, 0x1b
        /*001e*/ 	.short	0x00ff


	//----- nvinfo : EIATTR_NUM_BARRIERS
	.align		4
        /*0020*/ 	.byte	0x02, 0x4c
        /*0022*/ 	.byte	0x01
	.zero		1


	//----- nvinfo : EIATTR_MERCURY_ISA_VERSION
	.align		4
        /*0024*/ 	.byte	0x03, 0x5f
        /*0026*/ 	.short	0x0101


	//----- nvinfo : EIATTR_VRC_CTA_INIT_COUNT
	.align		4
        /*0028*/ 	.byte	0x02, 0x4a
	.zero		1
	.zero		1


	//----- nvinfo : EIATTR_EXIT_INSTR_OFFSETS
	.align		4
        /*002c*/ 	.byte	0x04, 0x1c
        /*002e*/ 	.short	(.L_27 - .L_26)


	//   ....[0]....
.L_26:
        /*0030*/ 	.word	0x000000f0


	//----- nvinfo : EIATTR_CBANK_PARAM_SIZE
	.align		4
.L_27:
        /*0034*/ 	.byte	0x03, 0x19
        /*0036*/ 	.short	0x0008


	//----- nvinfo : EIATTR_PARAM_CBANK
	.align		4
        /*0038*/ 	.byte	0x04, 0x0a
        /*003a*/ 	.short	(.L_29 - .L_28)
	.align		4
.L_28:
        /*003c*/ 	.word	index@(.nv.constant0._Z13staticReversePi)
        /*0040*/ 	.short	0x0380
        /*0042*/ 	.short	0x0008


	//----- nvinfo : EIATTR_SW_WAR
	.align		4
.L_29:
        /*0044*/ 	.byte	0x04, 0x36
        /*0046*/ 	.short	(.L_31 - .L_30)
.L_30:
        /*0048*/ 	.word	0x00000008
.L_31:


//--------------------- .nv.callgraph             --------------------------
	.section	.nv.callgraph,"",@"SHT_CUDA_CALLGRAPH"
	.align	4
	.sectionentsize	8
	.align		4
        /*0000*/ 	.word	0x00000000
	.align		4
        /*0004*/ 	.word	0xffffffff
	.align		4
        /*0008*/ 	.word	0x00000000
	.align		4
        /*000c*/ 	.word	0xfffffffe
	.align		4
        /*0010*/ 	.word	0x00000000
	.align		4
        /*0014*/ 	.word	0xfffffffd
	.align		4
        /*0018*/ 	.word	0x00000000
	.align		4
        /*001c*/ 	.word	0xfffffffc


//--------------------- .text._Z14dynamicReversePi --------------------------
	.section	.text._Z14dynamicReversePi,"ax",@progbits
	.align	128
        .global         _Z14dynamicReversePi
        .type           _Z14dynamicReversePi,@function
        .size           _Z14dynamicReversePi,(.L_x_2 - _Z14dynamicReversePi)
        .other          _Z14dynamicReversePi,@"STO_CUDA_ENTRY STV_DEFAULT"
_Z14dynamicReversePi:
.text._Z14dynamicReversePi:
[----:B------:R-:W-:Y:S01]  /*0000*/  LDC R1, c[0x0][0x37c] ;  /* 0x0000df00ff017b82 */ /* 0x000fe20000000800 */
[----:B------:R-:W0:Y:S07]  /*0010*/  S2R R7, SR_TID.X ;  /* 0x0000000000077919 */ /* 0x000e2e0000002100 */
[----:B------:R-:W0:Y:S01]  /*0020*/  LDC.64 R2, c[0x0][0x380] ;  /* 0x0000e000ff027b82 */ /* 0x000e220000000a00 */
[----:B------:R-:W1:Y:S01]  /*0030*/  LDCU.64 UR4, c[0x0][0x358] ;  /* 0x00006b00ff0477ac */ /* 0x000e620008000a00 */
[----:B0-----:R-:W-:-:S05]  /*0040*/  IMAD.WIDE.U32 R2, R7, 0x4, R2 ;  /* 0x0000000407027825 */ /* 0x001fca00078e0002 */
[----:B-1----:R-:W2:Y:S01]  /*0050*/  LDG.E R0, desc[UR4][R2.64] ;  /* 0x0000000402007981 */ /* 0x002ea2000c1e1900 */
[----:B------:R-:W-:Y:S01]  /*0060*/  MOV R4, 0x400 ;  /* 0x0000040000047802 */ /* 0x000fe20000000f00 */
[----:B------:R-:W0:Y:S03]  /*0070*/  S2R R5, SR_CgaCtaId ;  /* 0x0000000000057919 */ /* 0x000e260000008800 */
[----:B0-----:R-:W-:-:S04]  /*0080*/  LEA R4, R5, R4, 0x18 ;  /* 0x0000000405047211 */ /* 0x001fc800078ec0ff */
[C---:B------:R-:W-:Y:S01]  /*0090*/  LEA R5, R7.reuse, R4, 0x2 ;  /* 0x0000000407057211 */ /* 0x040fe200078e10ff */
[----:B------:R-:W-:-:S04]  /*00a0*/  IMAD R4, R7, -0x4, R4 ;  /* 0xfffffffc07047824 */ /* 0x000fc800078e0204 */
[----:B--2---:R-:W-:Y:S01]  /*00b0*/  STS [R5], R0 ;  /* 0x0000000005007388 */ /* 0x004fe20000000800 */
[----:B------:R-:W-:Y:S06]  /*00c0*/  BAR.SYNC.DEFER_BLOCKING 0x0 ;  /* 0x0000000000007b1d */ /* 0x000fec0000010000 */
[----:B------:R-:W0:Y:S04]  /*00d0*/  LDS R7, [R4+0xfc] ;  /* 0x0000fc0004077984 */ /* 0x000e280000000800 */
[----:B0-----:R-:W-:Y:S01]  /*00e0*/  STG.E desc[UR4][R2.64], R7 ;  /* 0x0000000702007986 */ /* 0x001fe2000c101904 */
[----:B------:R-:W-:Y:S05]  /*00f0*/  EXIT ;  /* 0x000000000000794d */ /* 0x000fea0003800000 */
.L_x_0:
[----:B------:R-:W-:-:S00]  /*0100*/  BRA `(.L_x_0) ;  /* 0xfffffffc00fc7947 */ /* 0x000fc0000383ffff */
[----:B------:R-:W-:-:S00]  /*0110*/  NOP ;  /* 0x0000000000007918 */ /* 0x000fc00000000000 */
        /* <DEDUP_REMOVED lines=14> */
.L_x_2:


//--------------------- .text._Z13staticReversePi --------------------------
	.section	.text._Z13staticReversePi,"ax",@progbits
	.align	128
        .global         _Z13staticReversePi
        .type           _Z13staticReversePi,@function
        .size           _Z13staticReversePi,(.L_x_3 - _Z13staticReversePi)
        .other          _Z13staticReversePi,@"STO_CUDA_ENTRY STV_DEFAULT"
_Z13staticReversePi:
.text._Z13staticReversePi:
        /* <DEDUP_REMOVED lines=16> */
.L_x_1:
        /* <DEDUP_REMOVED lines=16> */
.L_x_3:


//--------------------- .nv.shared._Z14dynamicReversePi --------------------------
	.section	.nv.shared._Z14dynamicReversePi,"aw",@nobits
	.sectionflags	@""
	.align	16
	.zero		1024


//--------------------- .nv.shared.reserved.0     --------------------------
	.section	.nv.shared.reserved.0,"aw",@nobits
	.weak		__nv_reservedSMEM_offset_0_alias
	.size		__nv_reservedSMEM_offset_0_alias, 0, 64
	.other		__nv_reservedSMEM_offset_0_alias,@"STO_CUDA_RESERVED_SHARED STV_DEFAULT"
__nv_reservedSMEM_offset_0_alias:
	.zero		0
	.zero		64


//--------------------- .nv.shared._Z13staticReversePi --------------------------
	.section	.nv.shared._Z13staticReversePi,"aw",@nobits
	.sectionflags	@""
	.align	16
.nv.shared._Z13staticReversePi:
	.zero		1280


//--------------------- .nv.constant0._Z14dynamicReversePi --------------------------
	.section	.nv.constant0._Z14dynamicReversePi,"a",@progbits
	.sectionflags	@""
	.align	4
.nv.constant0._Z14dynamicReversePi:
	.zero		904


//--------------------- .nv.constant0._Z13staticReversePi --------------------------
	.section	.nv.constant0._Z13staticReversePi,"a",@progbits
	.sectionflags	@""
	.align	4
.nv.constant0._Z13staticReversePi:
	.zero		904


//--------------------- SYMBOLS --------------------------

	.type		.nv.reservedSmem.offset0,@object
	.size		.nv.reservedSmem.offset0,0x4
	.type		.nv.reservedSmem.cap,@object
	.size		.nv.reservedSmem.cap,0x4
